	.headerflags	@"EF_CUDA_TEXMODE_UNIFIED EF_CUDA_64BIT_ADDRESS EF_CUDA_ACCELERATORS EF_CUDA_SM90 EF_CUDA_VIRTUAL_SM(EF_CUDA_SM90)"
	.elftype	@"ET_EXEC"


//--------------------- .nv.info                  --------------------------
	.section	.nv.info,"",@"SHT_CUDA_INFO"
	.align	4


	//----- nvinfo : EIATTR_REGCOUNT
	.align		4
        /*0000*/ 	.byte	0x04, 0x2f
        /*0002*/ 	.short	(.L_3 - .L_2)
	.align		4
.L_2:
        /*0004*/ 	.word	index@(triton_per_fused_add_div_maximum_mul_sqrt_var_0)
        /*0008*/ 	.word	0x00000016


	//----- nvinfo : EIATTR_MIN_STACK_SIZE
	.align		4
.L_3:
        /*000c*/ 	.byte	0x04, 0x12
        /*000e*/ 	.short	(.L_5 - .L_4)
	.align		4
.L_4:
        /*0010*/ 	.word	index@(triton_per_fused_add_div_maximum_mul_sqrt_var_0)
        /*0014*/ 	.word	0x00000000


	//----- nvinfo : EIATTR_FRAME_SIZE
	.align		4
.L_5:
        /*0018*/ 	.byte	0x04, 0x11
        /*001a*/ 	.short	(.L_7 - .L_6)
	.align		4
.L_6:
        /*001c*/ 	.word	index@(triton_per_fused_add_div_maximum_mul_sqrt_var_0)
        /*0020*/ 	.word	0x00000000


	//----- nvinfo : EIATTR_MIN_STACK_SIZE
	.align		4
.L_7:
        /*0024*/ 	.byte	0x04, 0x12
        /*0026*/ 	.short	(.L_9 - .L_8)
	.align		4
.L_8:
        /*0028*/ 	.word	index@(triton_per_fused_add_div_maximum_mul_sqrt_var_0)
        /*002c*/ 	.word	0x00000000
.L_9:


//--------------------- .nv.info.triton_per_fused_add_div_maximum_mul_sqrt_var_0 --------------------------
	.section	.nv.info.triton_per_fused_add_div_maximum_mul_sqrt_var_0,"",@"SHT_CUDA_INFO"
	.sectionflags	@""
	.align	4


	//----- nvinfo : EIATTR_CUDA_API_VERSION
	.align		4
        /*0000*/ 	.byte	0x04, 0x37
        /*0002*/ 	.short	(.L_11 - .L_10)
.L_10:
        /*0004*/ 	.word	0x0000007c


	//----- nvinfo : EIATTR_KPARAM_INFO
	.align		4
.L_11:
        /*0008*/ 	.byte	0x04, 0x17
        /*000a*/ 	.short	(.L_13 - .L_12)
.L_12:
        /*000c*/ 	.word	0x00000000
        /*0010*/ 	.short	0x0008
        /*0012*/ 	.short	0x003c
        /*0014*/ 	.byte	0x00, 0xf0, 0x11, 0x00


	//----- nvinfo : EIATTR_KPARAM_INFO
	.align		4
.L_13:
        /*0018*/ 	.byte	0x04, 0x17
        /*001a*/ 	.short	(.L_15 - .L_14)
.L_14:
        /*001c*/ 	.word	0x00000000
        /*0020*/ 	.short	0x0007
        /*0022*/ 	.short	0x0038
        /*0024*/ 	.byte	0x00, 0xf0, 0x11, 0x00


	//----- nvinfo : EIATTR_KPARAM_INFO
	.align		4
.L_15:
        /*0028*/ 	.byte	0x04, 0x17
        /*002a*/ 	.short	(.L_17 - .L_16)
.L_16:
        /*002c*/ 	.word	0x00000000
        /*0030*/ 	.short	0x0006
        /*0032*/ 	.short	0x0030
        /*0034*/ 	.byte	0x00, 0xf4, 0x21, 0x00


	//----- nvinfo : EIATTR_KPARAM_INFO
	.align		4
.L_17:
        /*0038*/ 	.byte	0x04, 0x17
        /*003a*/ 	.short	(.L_19 - .L_18)
.L_18:
        /*003c*/ 	.word	0x00000000
        /*0040*/ 	.short	0x0005
        /*0042*/ 	.short	0x0028
        /*0044*/ 	.byte	0x00, 0xf4, 0x21, 0x00


	//----- nvinfo : EIATTR_KPARAM_INFO
	.align		4
.L_19:
        /*0048*/ 	.byte	0x04, 0x17
        /*004a*/ 	.short	(.L_21 - .L_20)
.L_20:
        /*004c*/ 	.word	0x00000000
        /*0050*/ 	.short	0x0004
        /*0052*/ 	.short	0x0020
        /*0054*/ 	.byte	0x00, 0xf4, 0x21, 0x00


	//----- nvinfo : EIATTR_KPARAM_INFO
	.align		4
.L_21:
        /*0058*/ 	.byte	0x04, 0x17
        /*005a*/ 	.short	(.L_23 - .L_22)
.L_22:
        /*005c*/ 	.word	0x00000000
        /*0060*/ 	.short	0x0003
        /*0062*/ 	.short	0x0018
        /*0064*/ 	.byte	0x00, 0xf4, 0x21, 0x00


	//----- nvinfo : EIATTR_KPARAM_INFO
	.align		4
.L_23:
        /*0068*/ 	.byte	0x04, 0x17
        /*006a*/ 	.short	(.L_25 - .L_24)
.L_24:
        /*006c*/ 	.word	0x00000000
        /*0070*/ 	.short	0x0002
        /*0072*/ 	.short	0x0010
        /*0074*/ 	.byte	0x00, 0xf4, 0x21, 0x00


	//----- nvinfo : EIATTR_KPARAM_INFO
	.align		4
.L_25:
        /*0078*/ 	.byte	0x04, 0x17
        /*007a*/ 	.short	(.L_27 - .L_26)
.L_26:
        /*007c*/ 	.word	0x00000000
        /*0080*/ 	.short	0x0001
        /*0082*/ 	.short	0x0008
        /*0084*/ 	.byte	0x00, 0xf4, 0x21, 0x00


	//----- nvinfo : EIATTR_KPARAM_INFO
	.align		4
.L_27:
        /*0088*/ 	.byte	0x04, 0x17
        /*008a*/ 	.short	(.L_29 - .L_28)
.L_28:
        /*008c*/ 	.word	0x00000000
        /*0090*/ 	.short	0x0000
        /*0092*/ 	.short	0x0000
        /*0094*/ 	.byte	0x00, 0xf4, 0x21, 0x00


	//----- nvinfo : EIATTR_SPARSE_MMA_MASK
	.align		4
.L_29:
        /*0098*/ 	.byte	0x03, 0x50
        /*009a*/ 	.short	0x0000


	//----- nvinfo : EIATTR_MAXREG_COUNT
	.align		4
        /*009c*/ 	.byte	0x03, 0x1b
        /*009e*/ 	.short	0x00ff


	//----- nvinfo : EIATTR_COOP_GROUP_MASK_REGIDS
	.align		4
        /*00a0*/ 	.byte	0x04, 0x29
        /*00a2*/ 	.short	(.L_31 - .L_30)


	//   ....[0]....
.L_30:
        /*00a4*/ 	.word	0xffffffff


	//   ....[1]....
        /*00a8*/ 	.word	0xffffffff


	//   ....[2]....
        /*00ac*/ 	.word	0xffffffff


	//   ....[3]....
        /*00b0*/ 	.word	0xffffffff


	//   ....[4]....
        /*00b4*/ 	.word	0xffffffff


	//   ....[5]....
        /*00b8*/ 	.word	0xffffffff


	//   ....[6]....
        /*00bc*/ 	.word	0xffffffff


	//   ....[7]....
        /*00c0*/ 	.word	0xffffffff


	//   ....[8]....
        /*00c4*/ 	.word	0xffffffff


	//   ....[9]....
        /*00c8*/ 	.word	0xffffffff


	//   ....[10]....
        /*00cc*/ 	.word	0xffffffff


	//   ....[11]....
        /*00d0*/ 	.word	0xffffffff


	//   ....[12]....
        /*00d4*/ 	.word	0xffffffff


	//   ....[13]....
        /*00d8*/ 	.word	0xffffffff


	//   ....[14]....
        /*00dc*/ 	.word	0xffffffff


	//   ....[15]....
        /*00e0*/ 	.word	0xffffffff


	//----- nvinfo : EIATTR_COOP_GROUP_INSTR_OFFSETS
	.align		4
.L_31:
        /*00e4*/ 	.byte	0x04, 0x28
        /*00e6*/ 	.short	(.L_33 - .L_32)


	//   ....[0]....
.L_32:
        /*00e8*/ 	.word	0x00000230


	//   ....[1]....
        /*00ec*/ 	.word	0x00000250


	//   ....[2]....
        /*00f0*/ 	.word	0x00000280


	//   ....[3]....
        /*00f4*/ 	.word	0x000002a0


	//   ....[4]....
        /*00f8*/ 	.word	0x000002c0


	//   ....[5]....
        /*00fc*/ 	.word	0x000002e0


	//   ....[6]....
        /*0100*/ 	.word	0x00000330


	//   ....[7]....
        /*0104*/ 	.word	0x00000350


	//   ....[8]....
        /*0108*/ 	.word	0x00000370


	//   ....[9]....
        /*010c*/ 	.word	0x00000390


	//   ....[10]....
        /*0110*/ 	.word	0x000003f0


	//   ....[11]....
        /*0114*/ 	.word	0x00000400


	//   ....[12]....
        /*0118*/ 	.word	0x00000430


	//   ....[13]....
        /*011c*/ 	.word	0x00000440


	//   ....[14]....
        /*0120*/ 	.word	0x00000490


	//   ....[15]....
        /*0124*/ 	.word	0x00000510


	//----- nvinfo : EIATTR_EXIT_INSTR_OFFSETS
	.align		4
.L_33:
        /*0128*/ 	.byte	0x04, 0x1c
        /*012a*/ 	.short	(.L_35 - .L_34)


	//   ....[0]....
.L_34:
        /*012c*/ 	.word	0x00000670


	//   ....[1]....
        /*0130*/ 	.word	0x00000690


	//----- nvinfo : EIATTR_REQNTID
	.align		4
.L_35:
        /*0134*/ 	.byte	0x04, 0x10
        /*0136*/ 	.short	(.L_37 - .L_36)
.L_36:
        /*0138*/ 	.word	0x00000040
        /*013c*/ 	.word	0x00000001
        /*0140*/ 	.word	0x00000001


	//----- nvinfo : EIATTR_CBANK_PARAM_SIZE
	.align		4
.L_37:
        /*0144*/ 	.byte	0x03, 0x19
        /*0146*/ 	.short	0x0040


	//----- nvinfo : EIATTR_PARAM_CBANK
	.align		4
        /*0148*/ 	.byte	0x04, 0x0a
        /*014a*/ 	.short	(.L_39 - .L_38)
	.align		4
.L_38:
        /*014c*/ 	.word	index@(.nv.constant0.triton_per_fused_add_div_maximum_mul_sqrt_var_0)
        /*0150*/ 	.short	0x0210
        /*0152*/ 	.short	0x0040


	//----- nvinfo : EIATTR_SW_WAR
	.align		4
.L_39:
        /*0154*/ 	.byte	0x04, 0x36
        /*0156*/ 	.short	(.L_41 - .L_40)
.L_40:
        /*0158*/ 	.word	0x00000008
.L_41:


//--------------------- .nv.callgraph             --------------------------
	.section	.nv.callgraph,"",@"SHT_CUDA_CALLGRAPH"
	.align	4
	.sectionentsize	8
	.align		4
        /*0000*/ 	.word	0x00000000
	.align		4
        /*0004*/ 	.word	0xffffffff
	.align		4
        /*0008*/ 	.word	0x00000000
	.align		4
        /*000c*/ 	.word	0xfffffffe
	.align		4
        /*0010*/ 	.word	0x00000000
	.align		4
        /*0014*/ 	.word	0xfffffffd
	.align		4
        /*0018*/ 	.word	0x00000000
	.align		4
        /*001c*/ 	.word	0xfffffffc


//--------------------- .nv.constant4             --------------------------
	.section	.nv.constant4,"a",@progbits
	.align	8
	.align		8
.nv.constant4:
        /*0000*/ 	.dword	_$_str
	.align		8
        /*0008*/ 	.dword	_$_str_$_2


//--------------------- .text.triton_per_fused_add_div_maximum_mul_sqrt_var_0 --------------------------
	.section	.text.triton_per_fused_add_div_maximum_mul_sqrt_var_0,"ax",@progbits
	.sectionflags	@"SHF_BARRIERS=1"
	.align	128
        .global         triton_per_fused_add_div_maximum_mul_sqrt_var_0
        .type           triton_per_fused_add_div_maximum_mul_sqrt_var_0,@function
        .size           triton_per_fused_add_div_maximum_mul_sqrt_var_0,(.L_x_1 - triton_per_fused_add_div_maximum_mul_sqrt_var_0)
        .other          triton_per_fused_add_div_maximum_mul_sqrt_var_0,@"STO_CUDA_ENTRY STV_DEFAULT"
triton_per_fused_add_div_maximum_mul_sqrt_var_0:
.text.triton_per_fused_add_div_maximum_mul_sqrt_var_0:
[----:B------:R-:W0:Y:S01]  /*0000*/  LDC R1, c[0x0][0x28] ;  /* 0x00000a00ff017b82 */ /* 0x000e220000000800 */
[----:B------:R-:W1:Y:S07]  /*0010*/  S2R R16, SR_TID.X ;  /* 0x0000000000107919 */ /* 0x000e6e0000002100 */
[----:B------:R-:W2:Y:S01]  /*0020*/  LDC.64 R6, c[0x0][0x218] ;  /* 0x00008600ff067b82 */ /* 0x000ea20000000a00 */
[----:B------:R-:W-:Y:S01]  /*0030*/  CS2R R8, SRZ ;  /* 0x0000000000087805 */ /* 0x000fe2000001ff00 */
[----:B------:R-:W-:Y:S01]  /*0040*/  ULDC.64 UR4, c[0x0][0x208] ;  /* 0x0000820000047ab9 */ /* 0x000fe20000000a00 */
[----:B------:R-:W3:Y:S05]  /*0050*/  S2R R2, SR_CTAID.X ;  /* 0x0000000000027919 */ /* 0x000eea0000002500 */
[----:B------:R-:W4:Y:S08]  /*0060*/  LDC.64 R10, c[0x0][0x228] ;  /* 0x00008a00ff0a7b82 */ /* 0x000f300000000a00 */
[----:B------:R-:W5:Y:S08]  /*0070*/  LDC.64 R12, c[0x0][0x220] ;  /* 0x00008800ff0c7b82 */ /* 0x000f700000000a00 */
[----:B------:R-:W4:Y:S01]  /*0080*/  LDC.64 R14, c[0x0][0x238] ;  /* 0x00008e00ff0e7b82 */ /* 0x000f220000000a00 */
[----:B-1----:R-:W-:-:S02]  /*0090*/  LOP3.LUT R3, R16, 0xf, RZ, 0xc0, !PT ;  /* 0x0000000f10037812 */ /* 0x002fc400078ec0ff */
[C---:B---3--:R-:W-:Y:S02]  /*00a0*/  ISETP.GE.AND P0, PT, R2.reuse, 0x10, PT ;  /* 0x000000100200780c */ /* 0x048fe40003f06270 */
[----:B------:R-:W-:-:S05]  /*00b0*/  LEA R0, R2, R3, 0x4 ;  /* 0x0000000302007211 */ /* 0x000fca00078e20ff */
[----:B--2---:R-:W-:-:S06]  /*00c0*/  IMAD.WIDE R6, R0, 0x4, R6 ;  /* 0x0000000400067825 */ /* 0x004fcc00078e0206 */
[----:B------:R-:W2:Y:S01]  /*00d0*/  @!P0 LDG.E R9, desc[UR4][R6.64] ;  /* 0x0000000406098981 */ /* 0x000ea2000c1e1900 */
[----:B------:R-:W-:-:S10]  /*00e0*/  HFMA2.MMA R3, -RZ, RZ, 0, 0 ;  /* 0x00000000ff037435 */ /* 0x000fd400000001ff */
[----:B------:R1:W3:Y:S01]  /*00f0*/  @!P0 LDG.E R3, desc[UR4][R6.64] ;  /* 0x0000000406038981 */ /* 0x0002e2000c1e1900 */
[----:B------:R-:W-:-:S04]  /*0100*/  SHF.R.S32.HI R5, RZ, 0x1f, R2 ;  /* 0x0000001fff057819 */ /* 0x000fc80000011402 */
[----:B------:R-:W-:-:S04]  /*0110*/  LEA.HI R5, R5, R2, RZ, 0x2 ;  /* 0x0000000205057211 */ /* 0x000fc800078f10ff */
[----:B------:R-:W-:Y:S01]  /*0120*/  LOP3.LUT R5, R5, 0xfffffffc, RZ, 0xc0, !PT ;  /* 0xfffffffc05057812 */ /* 0x000fe200078ec0ff */
[----:B-1----:R-:W1:Y:S03]  /*0130*/  LDC.64 R6, c[0x0][0x230] ;  /* 0x00008c00ff067b82 */ /* 0x002e660000000a00 */
[----:B------:R-:W-:Y:S02]  /*0140*/  IADD3 R17, -R5, R2, RZ ;  /* 0x0000000205117210 */ /* 0x000fe40007ffe1ff */
[----:B------:R-:W-:-:S03]  /*0150*/  CS2R R4, SRZ ;  /* 0x0000000000047805 */ /* 0x000fc6000001ff00 */
[----:B----4-:R-:W-:-:S05]  /*0160*/  IMAD.WIDE R10, R17, 0x4, R10 ;  /* 0x00000004110a7825 */ /* 0x010fca00078e020a */
[----:B------:R4:W3:Y:S01]  /*0170*/  @!P0 LDG.E.EL R4, desc[UR4][R10.64] ;  /* 0x000000040a048981 */ /* 0x0008e2000c2e1900 */
[----:B-----5:R-:W-:-:S05]  /*0180*/  IMAD.WIDE R12, R17, 0x4, R12 ;  /* 0x00000004110c7825 */ /* 0x020fca00078e020c */
[----:B------:R5:W3:Y:S01]  /*0190*/  @!P0 LDG.E.EL R8, desc[UR4][R12.64] ;  /* 0x000000040c088981 */ /* 0x000ae2000c2e1900 */
[----:B0-----:R-:W-:Y:S01]  /*01a0*/  IMAD.WIDE R14, R17, 0x4, R14 ;  /* 0x00000004110e7825 */ /* 0x001fe200078e020e */
[----:B----4-:R-:W-:-:S03]  /*01b0*/  MOV R10, RZ ;  /* 0x000000ff000a7202 */ /* 0x010fc60000000f00 */
[----:B-1----:R-:W-:-:S05]  /*01c0*/  IMAD.WIDE R6, R17, 0x4, R6 ;  /* 0x0000000411067825 */ /* 0x002fca00078e0206 */
[----:B------:R0:W4:Y:S04]  /*01d0*/  @!P0 LDG.E.EL R5, desc[UR4][R6.64] ;  /* 0x0000000406058981 */ /* 0x000128000c2e1900 */
[----:B------:R1:W4:Y:S01]  /*01e0*/  @!P0 LDG.E.EL R10, desc[UR4][R14.64] ;  /* 0x000000040e0a8981 */ /* 0x000322000c2e1900 */
[----:B------:R-:W-:Y:S01]  /*01f0*/  HFMA2.MMA R17, -RZ, RZ, 0.447021484375, -5.671875 ;  /* 0x3727c5acff117435 */ /* 0x000fe200000001ff */
[----:B------:R-:W-:Y:S01]  /*0200*/  BAR.SYNC.DEFER_BLOCKING 0x0 ;  /* 0x0000000000007b1d */ /* 0x000fe20000010000 */
[----:B--2---:R-:W-:-:S04]  /*0210*/  SEL R9, R9, RZ, !P0 ;  /* 0x000000ff09097207 */ /* 0x004fc80004000000 */
[----:B------:R-:W-:-:S05]  /*0220*/  FSEL R18, R9, RZ, !P0 ;  /* 0x000000ff09127208 */ /* 0x000fca0004000000 */
[----:B------:R-:W2:Y:S02]  /*0230*/  SHFL.BFLY PT, R19, R18, 0x8, 0x1f ;  /* 0x0d001f0012137f89 */ /* 0x000ea400000e0000 */
[----:B--2---:R-:W-:-:S05]  /*0240*/  FADD R19, R18, R19 ;  /* 0x0000001312137221 */ /* 0x004fca0000000000 */
[----:B-----5:R-:W2:Y:S01]  /*0250*/  SHFL.BFLY PT, R12, R19, 0x4, 0x1f ;  /* 0x0c801f00130c7f89 */ /* 0x020ea200000e0000 */
[----:B---3--:R-:W-:-:S04]  /*0260*/  SEL R3, R3, RZ, !P0 ;  /* 0x000000ff03037207 */ /* 0x008fc80004000000 */
[----:B------:R-:W-:-:S05]  /*0270*/  FSEL R11, R3, RZ, !P0 ;  /* 0x000000ff030b7208 */ /* 0x000fca0004000000 */
[----:B------:R-:W3:Y:S01]  /*0280*/  SHFL.BFLY PT, R18, R11, 0x8, 0x1f ;  /* 0x0d001f000b127f89 */ /* 0x000ee200000e0000 */
[----:B--2---:R-:W-:-:S05]  /*0290*/  FADD R12, R19, R12 ;  /* 0x0000000c130c7221 */ /* 0x004fca0000000000 */
[----:B------:R-:W2:Y:S01]  /*02a0*/  SHFL.BFLY PT, R13, R12, 0x2, 0x1f ;  /* 0x0c401f000c0d7f89 */ /* 0x000ea200000e0000 */
[----:B---3--:R-:W-:-:S05]  /*02b0*/  FADD R18, R11, R18 ;  /* 0x000000120b127221 */ /* 0x008fca0000000000 */
[----:B0-----:R-:W0:Y:S01]  /*02c0*/  SHFL.BFLY PT, R7, R18, 0x4, 0x1f ;  /* 0x0c801f0012077f89 */ /* 0x001e2200000e0000 */
[----:B--2---:R-:W-:-:S05]  /*02d0*/  FADD R13, R12, R13 ;  /* 0x0000000d0c0d7221 */ /* 0x004fca0000000000 */
[----:B------:R-:W2:Y:S01]  /*02e0*/  SHFL.BFLY PT, R6, R13, 0x1, 0x1f ;  /* 0x0c201f000d067f89 */ /* 0x000ea200000e0000 */
[----:B0-----:R-:W-:Y:S01]  /*02f0*/  FADD R7, R18, R7 ;  /* 0x0000000712077221 */ /* 0x001fe20000000000 */
[----:B--2---:R-:W-:-:S04]  /*0300*/  FADD R6, R13, R6 ;  /* 0x000000060d067221 */ /* 0x004fc80000000000 */
[----:B------:R-:W-:-:S04]  /*0310*/  FFMA R6, R6, -0.0625, R9 ;  /* 0xbd80000006067823 */ /* 0x000fc80000000009 */
[----:B-1----:R-:W-:Y:S02]  /*0320*/  FMUL R14, R6, R6 ;  /* 0x00000006060e7220 */ /* 0x002fe40000400000 */
[----:B------:R-:W0:Y:S03]  /*0330*/  SHFL.BFLY PT, R6, R7, 0x2, 0x1f ;  /* 0x0c401f0007067f89 */ /* 0x000e2600000e0000 */
[----:B------:R-:W-:-:S05]  /*0340*/  FSEL R14, R14, RZ, !P0 ;  /* 0x000000ff0e0e7208 */ /* 0x000fca0004000000 */
[----:B------:R-:W1:Y:S01]  /*0350*/  SHFL.BFLY PT, R15, R14, 0x8, 0x1f ;  /* 0x0d001f000e0f7f89 */ /* 0x000e6200000e0000 */
[----:B0-----:R-:W-:-:S05]  /*0360*/  FADD R6, R7, R6 ;  /* 0x0000000607067221 */ /* 0x001fca0000000000 */
[----:B------:R-:W0:Y:S01]  /*0370*/  SHFL.BFLY PT, R11, R6, 0x1, 0x1f ;  /* 0x0c201f00060b7f89 */ /* 0x000e2200000e0000 */
[----:B-1----:R-:W-:-:S05]  /*0380*/  FADD R15, R14, R15 ;  /* 0x0000000f0e0f7221 */ /* 0x002fca0000000000 */
[----:B------:R-:W1:Y:S01]  /*0390*/  SHFL.BFLY PT, R18, R15, 0x4, 0x1f ;  /* 0x0c801f000f127f89 */ /* 0x000e6200000e0000 */
[----:B0-----:R-:W-:-:S04]  /*03a0*/  FADD R12, R6, R11 ;  /* 0x0000000b060c7221 */ /* 0x001fc80000000000 */
[----:B------:R-:W-:-:S04]  /*03b0*/  FFMA R12, R12, -0.0625, R3 ;  /* 0xbd8000000c0c7823 */ /* 0x000fc80000000003 */
[----:B------:R-:W-:Y:S01]  /*03c0*/  FMUL R12, R12, R12 ;  /* 0x0000000c0c0c7220 */ /* 0x000fe20000400000 */
[----:B-1----:R-:W-:-:S04]  /*03d0*/  FADD R18, R15, R18 ;  /* 0x000000120f127221 */ /* 0x002fc80000000000 */
[----:B------:R-:W-:Y:S01]  /*03e0*/  FSEL R12, R12, RZ, !P0 ;  /* 0x000000ff0c0c7208 */ /* 0x000fe20004000000 */
[----:B------:R-:W0:Y:S04]  /*03f0*/  SHFL.BFLY PT, R3, R18, 0x2, 0x1f ;  /* 0x0c401f0012037f89 */ /* 0x000e2800000e0000 */
[----:B------:R-:W1:Y:S01]  /*0400*/  SHFL.BFLY PT, R7, R12, 0x8, 0x1f ;  /* 0x0d001f000c077f89 */ /* 0x000e6200000e0000 */
[----:B0-----:R-:W-:Y:S01]  /*0410*/  FADD R3, R18, R3 ;  /* 0x0000000312037221 */ /* 0x001fe20000000000 */
[----:B-1----:R-:W-:-:S04]  /*0420*/  FADD R7, R12, R7 ;  /* 0x000000070c077221 */ /* 0x002fc80000000000 */
[----:B------:R-:W0:Y:S04]  /*0430*/  SHFL.BFLY PT, R6, R3, 0x1, 0x1f ;  /* 0x0c201f0003067f89 */ /* 0x000e2800000e0000 */
[----:B------:R-:W1:Y:S01]  /*0440*/  SHFL.BFLY PT, R14, R7, 0x4, 0x1f ;  /* 0x0c801f00070e7f89 */ /* 0x000e6200000e0000 */
[----:B------:R-:W-:Y:S01]  /*0450*/  FADD R12, R4, 9.9999997473787516356e-06 ;  /* 0x3727c5ac040c7421 */ /* 0x000fe20000000000 */
[----:B0-----:R-:W-:Y:S01]  /*0460*/  FADD R6, R3, R6 ;  /* 0x0000000603067221 */ /* 0x001fe20000000000 */
[----:B-1----:R-:W-:-:S03]  /*0470*/  FADD R14, R7, R14 ;  /* 0x0000000e070e7221 */ /* 0x002fc60000000000 */
[----:B------:R-:W-:Y:S02]  /*0480*/  FFMA R6, R6, 0.0625, R17 ;  /* 0x3d80000006067823 */ /* 0x000fe40000000011 */
[----:B------:R-:W0:Y:S04]  /*0490*/  SHFL.BFLY PT, R11, R14, 0x2, 0x1f ;  /* 0x0c401f000e0b7f89 */ /* 0x000e2800000e0000 */
[----:B------:R-:W1:Y:S08]  /*04a0*/  MUFU.SQRT R6, R6 ;  /* 0x0000000600067308 */ /* 0x000e700000002000 */
[----:B------:R-:W2:Y:S01]  /*04b0*/  MUFU.SQRT R12, R12 ;  /* 0x0000000c000c7308 */ /* 0x000ea20000002000 */
[----:B-1----:R-:W-:-:S02]  /*04c0*/  FFMA R15, R9, R8, R6 ;  /* 0x00000008090f7223 */ /* 0x002fc40000000006 */
[----:B------:R-:W1:Y:S03]  /*04d0*/  LDC.64 R6, c[0x0][0x210] ;  /* 0x00008400ff067b82 */ /* 0x000e660000000a00 */
[C---:B------:R-:W-:Y:S01]  /*04e0*/  FSETP.NAN.AND P1, PT, R15.reuse, R15, PT ;  /* 0x0000000f0f00720b */ /* 0x040fe20003f28000 */
[----:B0-----:R-:W-:Y:S01]  /*04f0*/  FADD R11, R14, R11 ;  /* 0x0000000b0e0b7221 */ /* 0x001fe20000000000 */
[----:B--2---:R-:W-:-:S04]  /*0500*/  FSETP.GT.AND P0, PT, R15, R12, PT ;  /* 0x0000000c0f00720b */ /* 0x004fc80003f04000 */
[----:B------:R-:W0:Y:S07]  /*0510*/  SHFL.BFLY PT, R4, R11, 0x1, 0x1f ;  /* 0x0c201f000b047f89 */ /* 0x000e2e00000e0000 */
[----:B------:R-:W-:Y:S02]  /*0520*/  @!P1 FSEL R15, R15, R12, P0 ;  /* 0x0000000c0f0f9208 */ /* 0x000fe40000000000 */
[----:B------:R-:W2:Y:S02]  /*0530*/  LDC.64 R12, c[0x0][0x240] ;  /* 0x00009000ff0c7b82 */ /* 0x000ea40000000a00 */
[----:B------:R-:W-:-:S02]  /*0540*/  FSETP.GT.AND P2, PT, |R15|, 8.50705917302346158658e+37, PT ;  /* 0x7e8000000f00780b */ /* 0x000fc40003f44200 */
[----:B------:R-:W-:Y:S02]  /*0550*/  FSETP.GEU.AND P1, PT, |R15|, 1.175494350822287508e-38, PT ;  /* 0x008000000f00780b */ /* 0x000fe40003f2e200 */
[----:B------:R-:W-:-:S09]  /*0560*/  LOP3.LUT P0, RZ, R16, 0x3f, RZ, 0xc0, !PT ;  /* 0x0000003f10ff7812 */ /* 0x000fd2000780c0ff */
[----:B------:R-:W-:Y:S01]  /*0570*/  @P2 FMUL R15, R15, 0.25 ;  /* 0x3e8000000f0f2820 */ /* 0x000fe20000400000 */
[----:B0-----:R-:W-:-:S03]  /*0580*/  FADD R4, R11, R4 ;  /* 0x000000040b047221 */ /* 0x001fc60000000000 */
[----:B------:R-:W-:Y:S01]  /*0590*/  @!P1 FMUL R15, R15, 16777216 ;  /* 0x4b8000000f0f9820 */ /* 0x000fe20000400000 */
[----:B------:R-:W-:Y:S01]  /*05a0*/  FFMA R4, R4, 0.0625, R17 ;  /* 0x3d80000004047823 */ /* 0x000fe20000000011 */
[----:B------:R-:W-:Y:S01]  /*05b0*/  @P2 FMUL R9, R9, 0.25 ;  /* 0x3e80000009092820 */ /* 0x000fe20000400000 */
[----:B------:R-:W-:Y:S01]  /*05c0*/  LOP3.LUT P2, RZ, R16, 0x30, RZ, 0xc0, !PT ;  /* 0x0000003010ff7812 */ /* 0x000fe2000784c0ff */
[----:B------:R-:W0:Y:S01]  /*05d0*/  MUFU.RCP R8, R15 ;  /* 0x0000000f00087308 */ /* 0x000e220000001000 */
[C---:B------:R-:W-:Y:S01]  /*05e0*/  ISETP.LT.AND P0, PT, R2.reuse, 0x10, !P0 ;  /* 0x000000100200780c */ /* 0x040fe20004701270 */
[----:B------:R-:W-:Y:S01]  /*05f0*/  @!P1 FMUL R9, R9, 16777216 ;  /* 0x4b80000009099820 */ /* 0x000fe20000400000 */
[----:B------:R-:W-:-:S05]  /*0600*/  ISETP.LT.AND P1, PT, R2, 0x10, !P2 ;  /* 0x000000100200780c */ /* 0x000fca0005721270 */
[----:B------:R-:W3:Y:S01]  /*0610*/  MUFU.SQRT R3, R4 ;  /* 0x0000000400037308 */ /* 0x000ee20000002000 */
[----:B-1----:R-:W-:-:S04]  /*0620*/  IMAD.WIDE R6, R2, 0x4, R6 ;  /* 0x0000000402067825 */ /* 0x002fc800078e0206 */
[----:B0-----:R-:W-:Y:S01]  /*0630*/  FMUL R9, R8, R9 ;  /* 0x0000000908097220 */ /* 0x001fe20000400000 */
[----:B--2---:R-:W-:-:S04]  /*0640*/  IMAD.WIDE R12, R0, 0x4, R12 ;  /* 0x00000004000c7825 */ /* 0x004fc800078e020c */
[----:B----4-:R-:W-:Y:S01]  /*0650*/  FFMA R5, R9, R5, R10 ;  /* 0x0000000509057223 */ /* 0x010fe2000000000a */
[----:B---3--:R0:W-:Y:S02]  /*0660*/  @P0 STG.E desc[UR4][R6.64], R3 ;  /* 0x0000000306000986 */ /* 0x0081e4000c101904 */
[----:B0-----:R-:W-:Y:S05]  /*0670*/  @!P1 EXIT ;  /* 0x000000000000994d */ /* 0x001fea0003800000 */
[----:B------:R-:W-:Y:S01]  /*0680*/  STG.E desc[UR4][R12.64], R5 ;  /* 0x000000050c007986 */ /* 0x000fe2000c101904 */
[----:B------:R-:W-:Y:S05]  /*0690*/  EXIT ;  /* 0x000000000000794d */ /* 0x000fea0003800000 */
.L_x_0:
[----:B------:R-:W-:-:S00]  /*06a0*/  BRA `(.L_x_0) ;  /* 0xfffffffc00fc7947 */ /* 0x000fc0000383ffff */
[----:B------:R-:W-:-:S00]  /*06b0*/  NOP ;  /* 0x0000000000007918 */ /* 0x000fc00000000000 */
        /* <DEDUP_REMOVED lines=12> */
.L_x_1:


//--------------------- .nv.global.init           --------------------------
	.section	.nv.global.init,"aw",@progbits
.nv.global.init:
	.type		_$_str,@object
	.size		_$_str,(_$_str_$_2 - _$_str)
_$_str:
        /*0000*/ 	.byte	0x5f, 0x5f, 0x43, 0x55, 0x44, 0x41, 0x5f, 0x46, 0x54, 0x5a, 0x00
	.type		_$_str_$_2,@object
	.size		_$_str_$_2,(.L_1 - _$_str_$_2)
_$_str_$_2:
        /*000b*/ 	.byte	0x5f, 0x5f, 0x43, 0x55, 0x44, 0x41, 0x5f, 0x50, 0x52, 0x45, 0x43, 0x5f, 0x53, 0x51, 0x52, 0x54
        /*001b*/ 	.byte	0x00
.L_1:


//--------------------- .nv.constant0.triton_per_fused_add_div_maximum_mul_sqrt_var_0 --------------------------
	.section	.nv.constant0.triton_per_fused_add_div_maximum_mul_sqrt_var_0,"a",@progbits
	.sectionflags	@""
	.align	4
.nv.constant0.triton_per_fused_add_div_maximum_mul_sqrt_var_0:
	.zero		592
